//
// Generated by NVIDIA NVVM Compiler
//
// Compiler Build ID: CL-36424714
// Cuda compilation tools, release 13.0, V13.0.88
// Based on NVVM 20.0.0
//

.version 9.0
.target sm_100
.address_size 64

	// .globl	_Z13i8gemm128x128PKaS0_Piiiiii
// _ZZ13i8gemm128x128PKaS0_PiiiiiiE10shared_mem has been demoted

.visible .entry _Z13i8gemm128x128PKaS0_Piiiiii(
	.param .u64 .ptr .align 1 _Z13i8gemm128x128PKaS0_Piiiiii_param_0,
	.param .u64 .ptr .align 1 _Z13i8gemm128x128PKaS0_Piiiiii_param_1,
	.param .u64 .ptr .align 1 _Z13i8gemm128x128PKaS0_Piiiiii_param_2,
	.param .u32 _Z13i8gemm128x128PKaS0_Piiiiii_param_3,
	.param .u32 _Z13i8gemm128x128PKaS0_Piiiiii_param_4,
	.param .u32 _Z13i8gemm128x128PKaS0_Piiiiii_param_5,
	.param .u32 _Z13i8gemm128x128PKaS0_Piiiiii_param_6,
	.param .u32 _Z13i8gemm128x128PKaS0_Piiiiii_param_7
)
{
	.reg .pred 	%p<3>;
	.reg .b32 	%r<432>;
	.reg .b64 	%rd<65>;
	// demoted variable
	.shared .align 1 .b8 _ZZ13i8gemm128x128PKaS0_PiiiiiiE10shared_mem[12288];
	ld.param.u64 	%rd9, [_Z13i8gemm128x128PKaS0_Piiiiii_param_0];
	ld.param.u64 	%rd10, [_Z13i8gemm128x128PKaS0_Piiiiii_param_1];
	ld.param.u32 	%r103, [_Z13i8gemm128x128PKaS0_Piiiiii_param_5];
	mov.u32 	%r107, %tid.x;
	cvt.u64.u32 	%rd1, %r107;
	mov.u32 	%r108, %ctaid.x;
	shl.b32 	%r1, %r108, 7;
	mul.lo.s32 	%r2, %r103, %r1;
	mov.u32 	%r109, %ctaid.y;
	shl.b32 	%r3, %r109, 7;
	setp.lt.s32 	%p1, %r103, 1;
	mov.b32 	%r367, 0;
	mov.u32 	%r368, %r367;
	mov.u32 	%r369, %r367;
	mov.u32 	%r370, %r367;
	mov.u32 	%r371, %r367;
	mov.u32 	%r372, %r367;
	mov.u32 	%r373, %r367;
	mov.u32 	%r374, %r367;
	mov.u32 	%r375, %r367;
	mov.u32 	%r376, %r367;
	mov.u32 	%r377, %r367;
	mov.u32 	%r378, %r367;
	mov.u32 	%r379, %r367;
	mov.u32 	%r380, %r367;
	mov.u32 	%r381, %r367;
	mov.u32 	%r382, %r367;
	mov.u32 	%r383, %r367;
	mov.u32 	%r384, %r367;
	mov.u32 	%r385, %r367;
	mov.u32 	%r386, %r367;
	mov.u32 	%r387, %r367;
	mov.u32 	%r388, %r367;
	mov.u32 	%r389, %r367;
	mov.u32 	%r390, %r367;
	mov.u32 	%r391, %r367;
	mov.u32 	%r392, %r367;
	mov.u32 	%r393, %r367;
	mov.u32 	%r394, %r367;
	mov.u32 	%r395, %r367;
	mov.u32 	%r396, %r367;
	mov.u32 	%r397, %r367;
	mov.u32 	%r398, %r367;
	@%p1 bra 	$L__BB0_3;
	cvta.to.global.u64 	%rd12, %rd10;
	cvta.to.global.u64 	%rd13, %rd9;
	cvt.u64.u32 	%rd14, %r2;
	mul.lo.s32 	%r111, %r103, %r3;
	cvt.u64.u32 	%rd15, %r111;
	shr.u64 	%rd16, %rd1, 3;
	cvt.u64.u32 	%rd17, %r103;
	mul.lo.s64 	%rd18, %rd16, %rd17;
	shl.b64 	%rd19, %rd1, 2;
	and.b64  	%rd64, %rd19, 28;
	add.s64 	%rd20, %rd16, 64;
	mul.lo.s64 	%rd21, %rd20, %rd17;
	add.s64 	%rd22, %rd21, %rd15;
	add.s64 	%rd3, %rd12, %rd22;
	add.s64 	%rd23, %rd18, %rd15;
	add.s64 	%rd4, %rd12, %rd23;
	add.s64 	%rd24, %rd21, %rd14;
	add.s64 	%rd5, %rd13, %rd24;
	add.s64 	%rd25, %rd18, %rd14;
	add.s64 	%rd6, %rd13, %rd25;
	mov.b32 	%r367, 0;
	cvt.u32.u64 	%r241, %rd1;
	shl.b32 	%r242, %r241, 1;
	and.b32  	%r243, %r242, 2032;
	mov.u32 	%r431, %r367;
$L__BB0_2:
	add.s64 	%rd26, %rd6, %rd64;
	ld.global.u32 	%r240, [%rd26];
	shl.b32 	%r244, %r241, 2;
	add.s32 	%r245, %r243, %r244;
	mov.u32 	%r246, _ZZ13i8gemm128x128PKaS0_PiiiiiiE10shared_mem;
	add.s32 	%r247, %r246, %r245;
	st.shared.u32 	[%r247], %r240;
	add.s64 	%rd27, %rd5, %rd64;
	ld.global.u32 	%r248, [%rd27];
	st.shared.u32 	[%r247+3072], %r248;
	add.s64 	%rd28, %rd4, %rd64;
	ld.global.u32 	%r249, [%rd28];
	st.shared.u32 	[%r247+6144], %r249;
	add.s64 	%rd29, %rd3, %rd64;
	ld.global.u32 	%r250, [%rd29];
	st.shared.u32 	[%r247+9216], %r250;
	bar.sync 	0;
	shr.u64 	%rd30, %rd1, 2;
	and.b64  	%rd31, %rd1, 31;
	shr.u64 	%rd32, %rd31, 2;
	shl.b64 	%rd33, %rd1, 2;
	and.b64  	%rd34, %rd33, 12;
	mov.b64 	%rd35, 224;
	cvt.u32.u64 	%r251, %rd35;
	cvt.u32.u64 	%r252, %rd30;
	and.b32  	%r253, %r252, %r251;
	cvt.u32.u64 	%r254, %rd32;
	add.s32 	%r255, %r253, %r254;
	mov.b64 	%rd36, 48;
	cvt.u32.u64 	%r256, %rd36;
	cvt.u32.u64 	%r257, %rd34;
	mad.lo.s32 	%r258, %r255, %r256, %r257;
	add.s32 	%r259, %r246, %r258;
	ld.shared.u32 	%r114, [%r259];
	ld.shared.u32 	%r116, [%r259+16];
	mov.b64 	%rd37, 96;
	cvt.u32.u64 	%r260, %rd37;
	and.b32  	%r261, %r241, %r260;
	add.s32 	%r262, %r254, %r261;
	mad.lo.s32 	%r263, %r262, %r256, %r257;
	add.s32 	%r264, %r263, %r246;
	ld.shared.u32 	%r115, [%r264+6144];
	ld.shared.u32 	%r117, [%r264+6160];
	ld.shared.u32 	%r146, [%r259+384];
	ld.shared.u32 	%r148, [%r259+400];
	ld.shared.u32 	%r123, [%r264+6528];
	ld.shared.u32 	%r125, [%r264+6544];
	ld.shared.u32 	%r178, [%r259+768];
	ld.shared.u32 	%r180, [%r259+784];
	ld.shared.u32 	%r131, [%r264+6912];
	ld.shared.u32 	%r133, [%r264+6928];
	ld.shared.u32 	%r210, [%r259+1152];
	ld.shared.u32 	%r212, [%r259+1168];
	ld.shared.u32 	%r139, [%r264+7296];
	ld.shared.u32 	%r141, [%r264+7312];
	bar.warp.sync 	-1;
	// begin inline asm
	mma.sync.aligned.m8n8k16.row.col.s32.s8.s8.s32                 {%r382, %r381},                 {%r114}, {%r115},                 {%r382, %r381};mma.sync.aligned.m8n8k16.row.col.s32.s8.s8.s32                 {%r382, %r381},                 {%r116}, {%r117},                 {%r382, %r381};
	// end inline asm
	// begin inline asm
	mma.sync.aligned.m8n8k16.row.col.s32.s8.s8.s32                 {%r380, %r379},                 {%r114}, {%r123},                 {%r380, %r379};mma.sync.aligned.m8n8k16.row.col.s32.s8.s8.s32                 {%r380, %r379},                 {%r116}, {%r125},                 {%r380, %r379};
	// end inline asm
	// begin inline asm
	mma.sync.aligned.m8n8k16.row.col.s32.s8.s8.s32                 {%r378, %r377},                 {%r114}, {%r131},                 {%r378, %r377};mma.sync.aligned.m8n8k16.row.col.s32.s8.s8.s32                 {%r378, %r377},                 {%r116}, {%r133},                 {%r378, %r377};
	// end inline asm
	// begin inline asm
	mma.sync.aligned.m8n8k16.row.col.s32.s8.s8.s32                 {%r376, %r375},                 {%r114}, {%r139},                 {%r376, %r375};mma.sync.aligned.m8n8k16.row.col.s32.s8.s8.s32                 {%r376, %r375},                 {%r116}, {%r141},                 {%r376, %r375};
	// end inline asm
	// begin inline asm
	mma.sync.aligned.m8n8k16.row.col.s32.s8.s8.s32                 {%r374, %r373},                 {%r146}, {%r115},                 {%r374, %r373};mma.sync.aligned.m8n8k16.row.col.s32.s8.s8.s32                 {%r374, %r373},                 {%r148}, {%r117},                 {%r374, %r373};
	// end inline asm
	// begin inline asm
	mma.sync.aligned.m8n8k16.row.col.s32.s8.s8.s32                 {%r372, %r371},                 {%r146}, {%r123},                 {%r372, %r371};mma.sync.aligned.m8n8k16.row.col.s32.s8.s8.s32                 {%r372, %r371},                 {%r148}, {%r125},                 {%r372, %r371};
	// end inline asm
	// begin inline asm
	mma.sync.aligned.m8n8k16.row.col.s32.s8.s8.s32                 {%r370, %r369},                 {%r146}, {%r131},                 {%r370, %r369};mma.sync.aligned.m8n8k16.row.col.s32.s8.s8.s32                 {%r370, %r369},                 {%r148}, {%r133},                 {%r370, %r369};
	// end inline asm
	// begin inline asm
	mma.sync.aligned.m8n8k16.row.col.s32.s8.s8.s32                 {%r368, %r367},                 {%r146}, {%r139},                 {%r368, %r367};mma.sync.aligned.m8n8k16.row.col.s32.s8.s8.s32                 {%r368, %r367},                 {%r148}, {%r141},                 {%r368, %r367};
	// end inline asm
	// begin inline asm
	mma.sync.aligned.m8n8k16.row.col.s32.s8.s8.s32                 {%r383, %r384},                 {%r178}, {%r115},                 {%r383, %r384};mma.sync.aligned.m8n8k16.row.col.s32.s8.s8.s32                 {%r383, %r384},                 {%r180}, {%r117},                 {%r383, %r384};
	// end inline asm
	// begin inline asm
	mma.sync.aligned.m8n8k16.row.col.s32.s8.s8.s32                 {%r385, %r386},                 {%r178}, {%r123},                 {%r385, %r386};mma.sync.aligned.m8n8k16.row.col.s32.s8.s8.s32                 {%r385, %r386},                 {%r180}, {%r125},                 {%r385, %r386};
	// end inline asm
	// begin inline asm
	mma.sync.aligned.m8n8k16.row.col.s32.s8.s8.s32                 {%r387, %r388},                 {%r178}, {%r131},                 {%r387, %r388};mma.sync.aligned.m8n8k16.row.col.s32.s8.s8.s32                 {%r387, %r388},                 {%r180}, {%r133},                 {%r387, %r388};
	// end inline asm
	// begin inline asm
	mma.sync.aligned.m8n8k16.row.col.s32.s8.s8.s32                 {%r389, %r390},                 {%r178}, {%r139},                 {%r389, %r390};mma.sync.aligned.m8n8k16.row.col.s32.s8.s8.s32                 {%r389, %r390},                 {%r180}, {%r141},                 {%r389, %r390};
	// end inline asm
	// begin inline asm
	mma.sync.aligned.m8n8k16.row.col.s32.s8.s8.s32                 {%r391, %r392},                 {%r210}, {%r115},                 {%r391, %r392};mma.sync.aligned.m8n8k16.row.col.s32.s8.s8.s32                 {%r391, %r392},                 {%r212}, {%r117},                 {%r391, %r392};
	// end inline asm
	// begin inline asm
	mma.sync.aligned.m8n8k16.row.col.s32.s8.s8.s32                 {%r393, %r394},                 {%r210}, {%r123},                 {%r393, %r394};mma.sync.aligned.m8n8k16.row.col.s32.s8.s8.s32                 {%r393, %r394},                 {%r212}, {%r125},                 {%r393, %r394};
	// end inline asm
	// begin inline asm
	mma.sync.aligned.m8n8k16.row.col.s32.s8.s8.s32                 {%r395, %r396},                 {%r210}, {%r131},                 {%r395, %r396};mma.sync.aligned.m8n8k16.row.col.s32.s8.s8.s32                 {%r395, %r396},                 {%r212}, {%r133},                 {%r395, %r396};
	// end inline asm
	// begin inline asm
	mma.sync.aligned.m8n8k16.row.col.s32.s8.s8.s32                 {%r397, %r398},                 {%r210}, {%r139},                 {%r397, %r398};mma.sync.aligned.m8n8k16.row.col.s32.s8.s8.s32                 {%r397, %r398},                 {%r212}, {%r141},                 {%r397, %r398};
	// end inline asm
	bar.sync 	0;
	add.s32 	%r431, %r431, 32;
	add.s64 	%rd64, %rd64, 32;
	setp.lt.s32 	%p2, %r431, %r103;
	@%p2 bra 	$L__BB0_2;
$L__BB0_3:
	ld.param.u32 	%r366, [_Z13i8gemm128x128PKaS0_Piiiiii_param_7];
	ld.param.u32 	%r365, [_Z13i8gemm128x128PKaS0_Piiiiii_param_6];
	ld.param.u32 	%r364, [_Z13i8gemm128x128PKaS0_Piiiiii_param_4];
	ld.param.u64 	%rd63, [_Z13i8gemm128x128PKaS0_Piiiiii_param_2];
	and.b64  	%rd38, %rd1, 96;
	mov.u32 	%r265, %ctaid.y;
	shl.b32 	%r266, %r265, 7;
	cvt.u64.u32 	%rd39, %r266;
	mul.lo.s32 	%r267, %r364, %r1;
	cvt.u64.u32 	%rd40, %r267;
	and.b64  	%rd41, %rd1, 31;
	shr.u64 	%rd42, %rd41, 2;
	shl.b64 	%rd43, %rd1, 1;
	and.b64  	%rd44, %rd43, 6;
	shr.u64 	%rd45, %rd1, 2;
	and.b64  	%rd46, %rd45, 224;
	or.b64  	%rd47, %rd46, %rd42;
	or.b64  	%rd48, %rd38, %rd39;
	or.b64  	%rd49, %rd48, %rd44;
	add.s64 	%rd50, %rd49, %rd40;
	cvt.s64.s32 	%rd51, %r364;
	cvta.to.global.u64 	%rd52, %rd63;
	mad.lo.s64 	%rd53, %rd47, %rd51, %rd50;
	shl.b64 	%rd54, %rd53, 2;
	add.s64 	%rd55, %rd52, %rd54;
	ld.global.v2.u32 	{%r268, %r269}, [%rd55];
	mul.lo.s32 	%r270, %r268, %r366;
	mad.lo.s32 	%r271, %r382, %r365, %r270;
	mul.lo.s32 	%r272, %r269, %r366;
	mad.lo.s32 	%r273, %r381, %r365, %r272;
	st.global.v2.u32 	[%rd55], {%r271, %r273};
	ld.global.v2.u32 	{%r274, %r275}, [%rd55+32];
	mul.lo.s32 	%r276, %r274, %r366;
	mad.lo.s32 	%r277, %r380, %r365, %r276;
	mul.lo.s32 	%r278, %r275, %r366;
	mad.lo.s32 	%r279, %r379, %r365, %r278;
	st.global.v2.u32 	[%rd55+32], {%r277, %r279};
	ld.global.v2.u32 	{%r280, %r281}, [%rd55+64];
	mul.lo.s32 	%r282, %r280, %r366;
	mad.lo.s32 	%r283, %r378, %r365, %r282;
	mul.lo.s32 	%r284, %r281, %r366;
	mad.lo.s32 	%r285, %r377, %r365, %r284;
	st.global.v2.u32 	[%rd55+64], {%r283, %r285};
	ld.global.v2.u32 	{%r286, %r287}, [%rd55+96];
	mul.lo.s32 	%r288, %r286, %r366;
	mad.lo.s32 	%r289, %r376, %r365, %r288;
	mul.lo.s32 	%r290, %r287, %r366;
	mad.lo.s32 	%r291, %r375, %r365, %r290;
	st.global.v2.u32 	[%rd55+96], {%r289, %r291};
	mul.wide.s32 	%rd56, %r364, 8;
	shl.b64 	%rd57, %rd56, 2;
	add.s64 	%rd58, %rd55, %rd57;
	ld.global.v2.u32 	{%r292, %r293}, [%rd58];
	mul.lo.s32 	%r294, %r292, %r366;
	mad.lo.s32 	%r295, %r374, %r365, %r294;
	mul.lo.s32 	%r296, %r293, %r366;
	mad.lo.s32 	%r297, %r373, %r365, %r296;
	st.global.v2.u32 	[%rd58], {%r295, %r297};
	ld.global.v2.u32 	{%r298, %r299}, [%rd58+32];
	mul.lo.s32 	%r300, %r298, %r366;
	mad.lo.s32 	%r301, %r372, %r365, %r300;
	mul.lo.s32 	%r302, %r299, %r366;
	mad.lo.s32 	%r303, %r371, %r365, %r302;
	st.global.v2.u32 	[%rd58+32], {%r301, %r303};
	ld.global.v2.u32 	{%r304, %r305}, [%rd58+64];
	mul.lo.s32 	%r306, %r304, %r366;
	mad.lo.s32 	%r307, %r370, %r365, %r306;
	mul.lo.s32 	%r308, %r305, %r366;
	mad.lo.s32 	%r309, %r369, %r365, %r308;
	st.global.v2.u32 	[%rd58+64], {%r307, %r309};
	ld.global.v2.u32 	{%r310, %r311}, [%rd58+96];
	mul.lo.s32 	%r312, %r310, %r366;
	mad.lo.s32 	%r313, %r368, %r365, %r312;
	mul.lo.s32 	%r314, %r311, %r366;
	mad.lo.s32 	%r315, %r367, %r365, %r314;
	st.global.v2.u32 	[%rd58+96], {%r313, %r315};
	mul.wide.s32 	%rd59, %r364, 16;
	shl.b64 	%rd60, %rd59, 2;
	add.s64 	%rd61, %rd55, %rd60;
	ld.global.v2.u32 	{%r316, %r317}, [%rd61];
	mul.lo.s32 	%r318, %r316, %r366;
	mad.lo.s32 	%r319, %r383, %r365, %r318;
	mul.lo.s32 	%r320, %r317, %r366;
	mad.lo.s32 	%r321, %r384, %r365, %r320;
	st.global.v2.u32 	[%rd61], {%r319, %r321};
	ld.global.v2.u32 	{%r322, %r323}, [%rd61+32];
	mul.lo.s32 	%r324, %r322, %r366;
	mad.lo.s32 	%r325, %r385, %r365, %r324;
	mul.lo.s32 	%r326, %r323, %r366;
	mad.lo.s32 	%r327, %r386, %r365, %r326;
	st.global.v2.u32 	[%rd61+32], {%r325, %r327};
	ld.global.v2.u32 	{%r328, %r329}, [%rd61+64];
	mul.lo.s32 	%r330, %r328, %r366;
	mad.lo.s32 	%r331, %r387, %r365, %r330;
	mul.lo.s32 	%r332, %r329, %r366;
	mad.lo.s32 	%r333, %r388, %r365, %r332;
	st.global.v2.u32 	[%rd61+64], {%r331, %r333};
	ld.global.v2.u32 	{%r334, %r335}, [%rd61+96];
	mul.lo.s32 	%r336, %r334, %r366;
	mad.lo.s32 	%r337, %r389, %r365, %r336;
	mul.lo.s32 	%r338, %r335, %r366;
	mad.lo.s32 	%r339, %r390, %r365, %r338;
	st.global.v2.u32 	[%rd61+96], {%r337, %r339};
	add.s64 	%rd62, %rd61, %rd57;
	ld.global.v2.u32 	{%r340, %r341}, [%rd62];
	mul.lo.s32 	%r342, %r340, %r366;
	mad.lo.s32 	%r343, %r391, %r365, %r342;
	mul.lo.s32 	%r344, %r341, %r366;
	mad.lo.s32 	%r345, %r392, %r365, %r344;
	st.global.v2.u32 	[%rd62], {%r343, %r345};
	ld.global.v2.u32 	{%r346, %r347}, [%rd62+32];
	mul.lo.s32 	%r348, %r346, %r366;
	mad.lo.s32 	%r349, %r393, %r365, %r348;
	mul.lo.s32 	%r350, %r347, %r366;
	mad.lo.s32 	%r351, %r394, %r365, %r350;
	st.global.v2.u32 	[%rd62+32], {%r349, %r351};
	ld.global.v2.u32 	{%r352, %r353}, [%rd62+64];
	mul.lo.s32 	%r354, %r352, %r366;
	mad.lo.s32 	%r355, %r395, %r365, %r354;
	mul.lo.s32 	%r356, %r353, %r366;
	mad.lo.s32 	%r357, %r396, %r365, %r356;
	st.global.v2.u32 	[%rd62+64], {%r355, %r357};
	ld.global.v2.u32 	{%r358, %r359}, [%rd62+96];
	mul.lo.s32 	%r360, %r358, %r366;
	mad.lo.s32 	%r361, %r397, %r365, %r360;
	mul.lo.s32 	%r362, %r359, %r366;
	mad.lo.s32 	%r363, %r398, %r365, %r362;
	st.global.v2.u32 	[%rd62+96], {%r361, %r363};
	ret;

}


// ===== COMPILED SASS (sm_100) =====

	.target	sm_100

	.elftype	@"ET_EXEC"


//--------------------- .note.nv.tkinfo           --------------------------
	.section	.note.nv.tkinfo,"",@"SHT_NOTE"
	.sectionflags	@"SHF_NOTE_NV_TKINFO"
	.tkinfo
        /*0018*/ 	.word	0x00000002
        /*0030*/ 	.string	""
        /*0030*/ 	.string	"ptxas"
        /*0030*/ 	.string	"Cuda compilation tools, release 13.0, V13.0.88"
        /*0030*/ 	.string	"Build cuda_13.0.r13.0/compiler.36424714_0"
        /*0030*/ 	.string	"-arch sm_100 -m 64 "



//--------------------- .note.nv.cuinfo           --------------------------
	.section	.note.nv.cuinfo,"",@"SHT_NOTE"
	.sectionflags	@"SHF_NOTE_NV_CUINFO"
        /*0018*/ 	.short	0x0002
        /*001a*/ 	.short	0x0064
        /*001c*/ 	.short	0x0082
	.zero		2


//--------------------- .nv.info                  --------------------------
	.section	.nv.info,"",@"SHT_CUDA_INFO"
	.align	4


	//----- nvinfo : EIATTR_REGCOUNT
	.align		4
        /*0000*/ 	.byte	0x04, 0x2f
        /*0002*/ 	.short	(.L_1 - .L_0)
	.align		4
.L_0:
        /*0004*/ 	.word	index@(_Z13i8gemm128x128PKaS0_Piiiiii)
        /*0008*/ 	.word	0x00000054


	//----- nvinfo : EIATTR_FRAME_SIZE
	.align		4
.L_1:
        /*000c*/ 	.byte	0x04, 0x11
        /*000e*/ 	.short	(.L_3 - .L_2)
	.align		4
.L_2:
        /*0010*/ 	.word	index@(_Z13i8gemm128x128PKaS0_Piiiiii)
        /*0014*/ 	.word	0x00000000


	//----- nvinfo : EIATTR_MIN_STACK_SIZE
	.align		4
.L_3:
        /*0018*/ 	.byte	0x04, 0x12
        /*001a*/ 	.short	(.L_5 - .L_4)
	.align		4
.L_4:
        /*001c*/ 	.word	index@(_Z13i8gemm128x128PKaS0_Piiiiii)
        /*0020*/ 	.word	0x00000000
.L_5:


//--------------------- .nv.compat                --------------------------
	.section	.nv.compat,"",@"SHT_CUDA_COMPAT_INFO"
	.align	4
        /*0000*/ 	.byte	0x02, 0x09, 0x00, 0x00, 0x02, 0x02, 0x01, 0x00, 0x02, 0x05, 0x05, 0x00, 0x03, 0x07, 0x01, 0x01
        /*0010*/ 	.byte	0x02, 0x03, 0x00, 0x00, 0x02, 0x06, 0x01, 0x00, 0x04, 0x0b, 0x08, 0x00, 0x01, 0x00, 0x00, 0x00
        /*0020*/ 	.byte	0x00, 0x00, 0x00, 0x00


//--------------------- .nv.info._Z13i8gemm128x128PKaS0_Piiiiii --------------------------
	.section	.nv.info._Z13i8gemm128x128PKaS0_Piiiiii,"",@"SHT_CUDA_INFO"
	.sectionflags	@""
	.align	4


	//----- nvinfo : EIATTR_CUDA_API_VERSION
	.align		4
        /*0000*/ 	.byte	0x04, 0x37
        /*0002*/ 	.short	(.L_7 - .L_6)
.L_6:
        /*0004*/ 	.word	0x00000082


	//----- nvinfo : EIATTR_KPARAM_INFO
	.align		4
.L_7:
        /*0008*/ 	.byte	0x04, 0x17
        /*000a*/ 	.short	(.L_9 - .L_8)
.L_8:
        /*000c*/ 	.word	0x00000000
        /*0010*/ 	.short	0x0007
        /*0012*/ 	.short	0x0028
        /*0014*/ 	.byte	0x00, 0xf0, 0x11, 0x00


	//----- nvinfo : EIATTR_KPARAM_INFO
	.align		4
.L_9:
        /*0018*/ 	.byte	0x04, 0x17
        /*001a*/ 	.short	(.L_11 - .L_10)
.L_10:
        /*001c*/ 	.word	0x00000000
        /*0020*/ 	.short	0x0006
        /*0022*/ 	.short	0x0024
        /*0024*/ 	.byte	0x00, 0xf0, 0x11, 0x00


	//----- nvinfo : EIATTR_KPARAM_INFO
	.align		4
.L_11:
        /*0028*/ 	.byte	0x04, 0x17
        /*002a*/ 	.short	(.L_13 - .L_12)
.L_12:
        /*002c*/ 	.word	0x00000000
        /*0030*/ 	.short	0x0005
        /*0032*/ 	.short	0x0020
        /*0034*/ 	.byte	0x00, 0xf0, 0x11, 0x00


	//----- nvinfo : EIATTR_KPARAM_INFO
	.align		4
.L_13:
        /*0038*/ 	.byte	0x04, 0x17
        /*003a*/ 	.short	(.L_15 - .L_14)
.L_14:
        /*003c*/ 	.word	0x00000000
        /*0040*/ 	.short	0x0004
        /*0042*/ 	.short	0x001c
        /*0044*/ 	.byte	0x00, 0xf0, 0x11, 0x00


	//----- nvinfo : EIATTR_KPARAM_INFO
	.align		4
.L_15:
        /*0048*/ 	.byte	0x04, 0x17
        /*004a*/ 	.short	(.L_17 - .L_16)
.L_16:
        /*004c*/ 	.word	0x00000000
        /*0050*/ 	.short	0x0003
        /*0052*/ 	.short	0x0018
        /*0054*/ 	.byte	0x00, 0xf0, 0x11, 0x00


	//----- nvinfo : EIATTR_KPARAM_INFO
	.align		4
.L_17:
        /*0058*/ 	.byte	0x04, 0x17
        /*005a*/ 	.short	(.L_19 - .L_18)
.L_18:
        /*005c*/ 	.word	0x00000000
        /*0060*/ 	.short	0x0002
        /*0062*/ 	.short	0x0010
        /*0064*/ 	.byte	0x00, 0xf5, 0x21, 0x00


	//----- nvinfo : EIATTR_KPARAM_INFO
	.align		4
.L_19:
        /*0068*/ 	.byte	0x04, 0x17
        /*006a*/ 	.short	(.L_21 - .L_20)
.L_20:
        /*006c*/ 	.word	0x00000000
        /*0070*/ 	.short	0x0001
        /*0072*/ 	.short	0x0008
        /*0074*/ 	.byte	0x00, 0xf5, 0x21, 0x00


	//----- nvinfo : EIATTR_KPARAM_INFO
	.align		4
.L_21:
        /*0078*/ 	.byte	0x04, 0x17
        /*007a*/ 	.short	(.L_23 - .L_22)
.L_22:
        /*007c*/ 	.word	0x00000000
        /*0080*/ 	.short	0x0000
        /*0082*/ 	.short	0x0000
        /*0084*/ 	.byte	0x00, 0xf5, 0x21, 0x00


	//----- nvinfo : EIATTR_SPARSE_MMA_MASK
	.align		4
.L_23:
        /*0088*/ 	.byte	0x03, 0x50
        /*008a*/ 	.short	0x0000


	//----- nvinfo : EIATTR_MAXREG_COUNT
	.align		4
        /*008c*/ 	.byte	0x03, 0x1b
        /*008e*/ 	.short	0x00ff


	//----- nvinfo : EIATTR_NUM_BARRIERS
	.align		4
        /*0090*/ 	.byte	0x02, 0x4c
        /*0092*/ 	.byte	0x01
	.zero		1


	//----- nvinfo : EIATTR_MERCURY_ISA_VERSION
	.align		4
        /*0094*/ 	.byte	0x03, 0x5f
        /*0096*/ 	.short	0x0101


	//----- nvinfo : EIATTR_COOP_GROUP_MASK_REGIDS
	.align		4
        /*0098*/ 	.byte	0x04, 0x29
        /*009a*/ 	.short	(.L_25 - .L_24)


	//   ....[0]....
.L_24:
        /*009c*/ 	.word	0xffffffff


	//----- nvinfo : EIATTR_COOP_GROUP_INSTR_OFFSETS
	.align		4
.L_25:
        /*00a0*/ 	.byte	0x04, 0x28
        /*00a2*/ 	.short	(.L_27 - .L_26)


	//   ....[0]....
.L_26:
        /*00a4*/ 	.word	0x00000b60


	//----- nvinfo : EIATTR_VRC_CTA_INIT_COUNT
	.align		4
.L_27:
        /*00a8*/ 	.byte	0x02, 0x4a
	.zero		1
	.zero		1


	//----- nvinfo : EIATTR_EXIT_INSTR_OFFSETS
	.align		4
        /*00ac*/ 	.byte	0x04, 0x1c
        /*00ae*/ 	.short	(.L_29 - .L_28)


	//   ....[0]....
.L_28:
        /*00b0*/ 	.word	0x00001300


	//----- nvinfo : EIATTR_CBANK_PARAM_SIZE
	.align		4
.L_29:
        /*00b4*/ 	.byte	0x03, 0x19
        /*00b6*/ 	.short	0x002c


	//----- nvinfo : EIATTR_PARAM_CBANK
	.align		4
        /*00b8*/ 	.byte	0x04, 0x0a
        /*00ba*/ 	.short	(.L_31 - .L_30)
	.align		4
.L_30:
        /*00bc*/ 	.word	index@(.nv.constant0._Z13i8gemm128x128PKaS0_Piiiiii)
        /*00c0*/ 	.short	0x0380
        /*00c2*/ 	.short	0x002c


	//----- nvinfo : EIATTR_SW_WAR
	.align		4
.L_31:
        /*00c4*/ 	.byte	0x04, 0x36
        /*00c6*/ 	.short	(.L_33 - .L_32)
.L_32:
        /*00c8*/ 	.word	0x00000008
.L_33:


//--------------------- .nv.callgraph             --------------------------
	.section	.nv.callgraph,"",@"SHT_CUDA_CALLGRAPH"
	.align	4
	.sectionentsize	8
	.align		4
        /*0000*/ 	.word	0x00000000
	.align		4
        /*0004*/ 	.word	0xffffffff
	.align		4
        /*0008*/ 	.word	0x00000000
	.align		4
        /*000c*/ 	.word	0xfffffffe
	.align		4
        /*0010*/ 	.word	0x00000000
	.align		4
        /*0014*/ 	.word	0xfffffffd
	.align		4
        /*0018*/ 	.word	0x00000000
	.align		4
        /*001c*/ 	.word	0xfffffffc


//--------------------- .text._Z13i8gemm128x128PKaS0_Piiiiii --------------------------
	.section	.text._Z13i8gemm128x128PKaS0_Piiiiii,"ax",@progbits
	.align	128
        .global         _Z13i8gemm128x128PKaS0_Piiiiii
        .type           _Z13i8gemm128x128PKaS0_Piiiiii,@function
        .size           _Z13i8gemm128x128PKaS0_Piiiiii,(.L_x_3 - _Z13i8gemm128x128PKaS0_Piiiiii)
        .other          _Z13i8gemm128x128PKaS0_Piiiiii,@"STO_CUDA_ENTRY STV_DEFAULT"
_Z13i8gemm128x128PKaS0_Piiiiii:
.text._Z13i8gemm128x128PKaS0_Piiiiii:
[----:B------:R-:W-:Y:S01]  /*0000*/  LDC R1, c[0x0][0x37c] ;  /* 0x0000df00ff017b82 */ /* 0x000fe20000000800 */
[----:B------:R-:W0:Y:S01]  /*0010*/  S2R R80, SR_CTAID.Y ;  /* 0x0000000000507919 */ /* 0x000e220000002600 */
[----:B------:R-:W1:Y:S06]  /*0020*/  LDCU UR7, c[0x0][0x3a0] ;  /* 0x00007400ff0777ac */ /* 0x000e6c0008000800 */
[----:B------:R-:W2:Y:S01]  /*0030*/  S2UR UR5, SR_CTAID.X ;  /* 0x00000000000579c3 */ /* 0x000ea20000002500 */
[----:B------:R-:W-:Y:S01]  /*0040*/  CS2R R52, SRZ ;  /* 0x0000000000347805 */ /* 0x000fe2000001ff00 */
[----:B------:R-:W3:Y:S01]  /*0050*/  S2R R7, SR_TID.X ;  /* 0x0000000000077919 */ /* 0x000ee20000002100 */
[----:B------:R-:W-:-:S02]  /*0060*/  CS2R R20, SRZ ;  /* 0x0000000000147805 */ /* 0x000fc4000001ff00 */
[----:B------:R-:W-:Y:S02]  /*0070*/  CS2R R24, SRZ ;  /* 0x0000000000187805 */ /* 0x000fe4000001ff00 */
[----:B------:R-:W-:Y:S02]  /*0080*/  CS2R R12, SRZ ;  /* 0x00000000000c7805 */ /* 0x000fe4000001ff00 */
[----:B------:R-:W-:Y:S02]  /*0090*/  CS2R R48, SRZ ;  /* 0x0000000000307805 */ /* 0x000fe4000001ff00 */
[----:B------:R-:W-:Y:S02]  /*00a0*/  CS2R R28, SRZ ;  /* 0x00000000001c7805 */ /* 0x000fe4000001ff00 */
[----:B------:R-:W-:Y:S02]  /*00b0*/  CS2R R32, SRZ ;  /* 0x0000000000207805 */ /* 0x000fe4000001ff00 */
[----:B------:R-:W-:-:S02]  /*00c0*/  CS2R R16, SRZ ;  /* 0x0000000000107805 */ /* 0x000fc4000001ff00 */
[----:B------:R-:W-:Y:S02]  /*00d0*/  CS2R R8, SRZ ;  /* 0x0000000000087805 */ /* 0x000fe4000001ff00 */
[----:B------:R-:W-:Y:S02]  /*00e0*/  CS2R R36, SRZ ;  /* 0x0000000000247805 */ /* 0x000fe4000001ff00 */
[----:B------:R-:W-:Y:S02]  /*00f0*/  CS2R R40, SRZ ;  /* 0x0000000000287805 */ /* 0x000fe4000001ff00 */
[----:B------:R-:W-:Y:S02]  /*0100*/  CS2R R56, SRZ ;  /* 0x0000000000387805 */ /* 0x000fe4000001ff00 */
[----:B------:R-:W-:Y:S02]  /*0110*/  CS2R R4, SRZ ;  /* 0x0000000000047805 */ /* 0x000fe4000001ff00 */
[----:B------:R-:W-:-:S02]  /*0120*/  CS2R R64, SRZ ;  /* 0x0000000000407805 */ /* 0x000fc4000001ff00 */
[----:B------:R-:W-:Y:S01]  /*0130*/  CS2R R44, SRZ ;  /* 0x00000000002c7805 */ /* 0x000fe2000001ff00 */
[----:B-1----:R-:W-:Y:S01]  /*0140*/  UISETP.GE.AND UP0, UPT, UR7, 0x1, UPT ;  /* 0x000000010700788c */ /* 0x002fe2000bf06270 */
[----:B------:R-:W-:Y:S01]  /*0150*/  CS2R R60, SRZ ;  /* 0x00000000003c7805 */ /* 0x000fe2000001ff00 */
[----:B------:R-:W1:Y:S01]  /*0160*/  LDCU.64 UR8, c[0x0][0x358] ;  /* 0x00006b00ff0877ac */ /* 0x000e620008000a00 */
[----:B--2---:R-:W-:Y:S01]  /*0170*/  USHF.L.U32 UR5, UR5, 0x7, URZ ;  /* 0x0000000705057899 */ /* 0x004fe200080006ff */
[----:B0-----:R-:W-:-:S05]  /*0180*/  SHF.L.U32 R80, R80, 0x7, RZ ;  /* 0x0000000750507819 */ /* 0x001fca00000006ff */
[----:B---3--:R-:W-:Y:S06]  /*0190*/  BRA.U !UP0, `(.L_x_0) ;  /* 0x00000009087c7547 */ /* 0x008fec000b800000 */
[C---:B------:R-:W-:Y:S01]  /*01a0*/  LOP3.LUT R77, R7.reuse, 0x1f, RZ, 0xc0, !PT ;  /* 0x0000001f074d7812 */ /* 0x040fe200078ec0ff */
[----:B------:R-:W0:Y:S01]  /*01b0*/  LDCU.128 UR12, c[0x0][0x380] ;  /* 0x00007000ff0c77ac */ /* 0x000e220008000c00 */
[----:B------:R-:W-:Y:S01]  /*01c0*/  SHF.R.U64 R2, R7, 0x2, RZ ;  /* 0x0000000207027819 */ /* 0x000fe200000012ff */
[----:B------:R-:W2:Y:S01]  /*01d0*/  S2UR UR6, SR_CgaCtaId ;  /* 0x00000000000679c3 */ /* 0x000ea20000008800 */
[----:B------:R-:W-:Y:S01]  /*01e0*/  SHF.R.U64 R77, R77, 0x2, RZ ;  /* 0x000000024d4d7819 */ /* 0x000fe200000012ff */
[----:B------:R-:W-:Y:S01]  /*01f0*/  UIMAD UR4, UR5, UR7, URZ ;  /* 0x00000007050472a4 */ /* 0x000fe2000f8e02ff */
[----:B------:R-:W-:Y:S01]  /*0200*/  LOP3.LUT R2, R2, 0xe0, RZ, 0xc0, !PT ;  /* 0x000000e002027812 */ /* 0x000fe200078ec0ff */
[----:B------:R-:W-:Y:S01]  /*0210*/  IMAD R10, R80, UR7, RZ ;  /* 0x00000007500a7c24 */ /* 0x000fe2000f8e02ff */
[C---:B------:R-:W-:Y:S01]  /*0220*/  LOP3.LUT R3, R7.reuse, 0x60, RZ, 0xc0, !PT ;  /* 0x0000006007037812 */ /* 0x040fe200078ec0ff */
[----:B------:R-:W-:Y:S01]  /*0230*/  IMAD.MOV.U32 R11, RZ, RZ, RZ ;  /* 0x000000ffff0b7224 */ /* 0x000fe200078e00ff */
[C---:B------:R-:W-:Y:S01]  /*0240*/  SHF.L.U32 R0, R7.reuse, 0x1, RZ ;  /* 0x0000000107007819 */ /* 0x040fe200000006ff */
[----:B------:R-:W-:Y:S01]  /*0250*/  IMAD.IADD R78, R2, 0x1, R77 ;  /* 0x00000001024e7824 */ /* 0x000fe200078e024d */
[----:B------:R-:W-:Y:S01]  /*0260*/  SHF.R.U64 R19, R7, 0x3, RZ ;  /* 0x0000000307137819 */ /* 0x000fe200000012ff */
[----:B------:R-:W-:Y:S01]  /*0270*/  IMAD.MOV.U32 R73, RZ, RZ, RZ ;  /* 0x000000ffff497224 */ /* 0x000fe200078e00ff */
[----:B------:R-:W-:Y:S01]  /*0280*/  IADD3 R77, PT, PT, R3, R77, RZ ;  /* 0x0000004d034d7210 */ /* 0x000fe20007ffe0ff */
[----:B------:R-:W-:Y:S01]  /*0290*/  IMAD.MOV.U32 R53, RZ, RZ, RZ ;  /* 0x000000ffff357224 */ /* 0x000fe200078e00ff */
[----:B------:R-:W-:-:S02]  /*02a0*/  LOP3.LUT R0, R0, 0x7f0, RZ, 0xc0, !PT ;  /* 0x000007f000007812 */ /* 0x000fc400078ec0ff */
[----:B------:R-:W-:Y:S02]  /*02b0*/  IADD3 R3, P0, PT, R19, 0x40, RZ ;  /* 0x0000004013037810 */ /* 0x000fe40007f1e0ff */
[C---:B------:R-:W-:Y:S01]  /*02c0*/  SHF.L.U32 R75, R7.reuse, 0x2, RZ ;  /* 0x00000002074b7819 */ /* 0x040fe200000006ff */
[----:B------:R-:W-:Y:S01]  /*02d0*/  IMAD R79, R7, 0x4, R0 ;  /* 0x00000004074f7824 */ /* 0x000fe200078e0200 */
[----:B------:R-:W-:Y:S01]  /*02e0*/  MOV R6, UR4 ;  /* 0x0000000400067c02 */ /* 0x000fe20008000f00 */
[----:B------:R-:W-:Y:S01]  /*02f0*/  IMAD.X R2, RZ, RZ, RZ, P0 ;  /* 0x000000ffff027224 */ /* 0x000fe200000e06ff */
[----:B------:R-:W-:Y:S01]  /*0300*/  MOV R7, RZ ;  /* 0x000000ff00077202 */ /* 0x000fe20000000f00 */
[--C-:B------:R-:W-:Y:S01]  /*0310*/  IMAD.WIDE.U32 R14, R3, UR7, R10.reuse ;  /* 0x00000007030e7c25 */ /* 0x100fe2000f8e000a */
[----:B------:R-:W-:Y:S01]  /*0320*/  LOP3.LUT R0, R75, 0xc, RZ, 0xc0, !PT ;  /* 0x0000000c4b007812 */ /* 0x000fe200078ec0ff */
[----:B------:R-:W-:Y:S01]  /*0330*/  UMOV UR4, 0x400 ;  /* 0x0000040000047882 */ /* 0x000fe20000000000 */
[----:B------:R-:W-:Y:S01]  /*0340*/  MOV R76, RZ ;  /* 0x000000ff004c7202 */ /* 0x000fe20000000f00 */
[----:B------:R-:W-:Y:S01]  /*0350*/  IMAD R71, R2, UR7, RZ ;  /* 0x0000000702477c24 */ /* 0x000fe2000f8e02ff */
[----:B0-----:R-:W-:Y:S01]  /*0360*/  IADD3 R68, P0, PT, R14, UR14, RZ ;  /* 0x0000000e0e447c10 */ /* 0x001fe2000ff1e0ff */
[----:B------:R-:W-:Y:S01]  /*0370*/  IMAD.WIDE.U32 R10, R19, UR7, R10 ;  /* 0x00000007130a7c25 */ /* 0x000fe2000f8e000a */
[----:B------:R-:W-:Y:S01]  /*0380*/  LOP3.LUT R75, R75, 0x1c, RZ, 0xc0, !PT ;  /* 0x0000001c4b4b7812 */ /* 0x000fe200078ec0ff */
[----:B--2---:R-:W-:-:S02]  /*0390*/  ULEA UR6, UR6, UR4, 0x18 ;  /* 0x0000000406067291 */ /* 0x004fc4000f8ec0ff */
[----:B------:R-:W-:Y:S01]  /*03a0*/  IMAD.WIDE.U32 R2, R3, UR7, R6 ;  /* 0x0000000703027c25 */ /* 0x000fe2000f8e0006 */
[----:B------:R-:W-:-:S03]  /*03b0*/  UMOV UR4, URZ ;  /* 0x000000ff00047c82 */ /* 0x000fc60008000000 */
[----:B------:R-:W-:Y:S01]  /*03c0*/  IMAD.WIDE.U32 R6, R19, UR7, R6 ;  /* 0x0000000713067c25 */ /* 0x000fe2000f8e0006 */
[----:B------:R-:W-:-:S03]  /*03d0*/  IADD3 R72, P1, PT, R2, UR12, RZ ;  /* 0x0000000c02487c10 */ /* 0x000fc6000ff3e0ff */
[--C-:B------:R-:W-:Y:S01]  /*03e0*/  IMAD R78, R78, 0x30, R0.reuse ;  /* 0x000000304e4e7824 */ /* 0x100fe200078e0200 */
[----:B------:R-:W-:Y:S01]  /*03f0*/  IADD3 R74, P2, PT, R6, UR12, RZ ;  /* 0x0000000c064a7c10 */ /* 0x000fe2000ff5e0ff */
[----:B------:R-:W-:Y:S01]  /*0400*/  IMAD R77, R77, 0x30, R0 ;  /* 0x000000304d4d7824 */ /* 0x000fe200078e0200 */
[----:B------:R-:W-:Y:S02]  /*0410*/  IADD3.X R0, PT, PT, R15, UR15, R71, P0, !PT ;  /* 0x0000000f0f007c10 */ /* 0x000fe400087fe447 */
[----:B------:R-:W-:Y:S02]  /*0420*/  IADD3 R70, P0, PT, R10, UR14, RZ ;  /* 0x0000000e0a467c10 */ /* 0x000fe4000ff1e0ff */
[----:B------:R-:W-:Y:S02]  /*0430*/  IADD3.X R71, PT, PT, R71, UR13, R3, P1, !PT ;  /* 0x0000000d47477c10 */ /* 0x000fe40008ffe403 */
[----:B------:R-:W-:Y:S02]  /*0440*/  IADD3.X R69, PT, PT, R11, UR15, R73, P0, !PT ;  /* 0x0000000f0b457c10 */ /* 0x000fe400087fe449 */
[----:B------:R-:W-:-:S07]  /*0450*/  IADD3.X R73, PT, PT, R73, UR13, R7, P2, !PT ;  /* 0x0000000d49497c10 */ /* 0x000fce00097fe407 */
.L_x_1:
[C---:B------:R-:W-:Y:S02]  /*0460*/  IADD3 R14, P2, PT, R75.reuse, R74, RZ ;  /* 0x0000004a4b0e7210 */ /* 0x040fe40007f5e0ff */
[C---:B------:R-:W-:Y:S02]  /*0470*/  IADD3 R2, P1, PT, R75.reuse, R72, RZ ;  /* 0x000000484b027210 */ /* 0x040fe40007f3e0ff */
[C---:B------:R-:W-:Y:S02]  /*0480*/  IADD3.X R15, PT, PT, R76.reuse, R73, RZ, P2, !PT ;  /* 0x000000494c0f7210 */ /* 0x040fe400017fe4ff */
[C---:B------:R-:W-:Y:S01]  /*0490*/  IADD3 R6, P2, PT, R75.reuse, R68, RZ ;  /* 0x000000444b067210 */ /* 0x040fe20007f5e0ff */
[C---:B------:R-:W-:Y:S01]  /*04a0*/  IMAD.X R3, R76.reuse, 0x1, R71, P1 ;  /* 0x000000014c037824 */ /* 0x040fe200008e0647 */
[----:B------:R-:W-:Y:S01]  /*04b0*/  IADD3 R10, P0, PT, R75, R70, RZ ;  /* 0x000000464b0a7210 */ /* 0x000fe20007f1e0ff */
[----:B-1----:R-:W2:Y:S02]  /*04c0*/  LDG.E R14, desc[UR8][R14.64] ;  /* 0x000000080e0e7981 */ /* 0x002ea4000c1e1900 */
[C---:B------:R-:W-:Y:S01]  /*04d0*/  IMAD.X R7, R76.reuse, 0x1, R0, P2 ;  /* 0x000000014c077824 */ /* 0x040fe200010e0600 */
[----:B------:R-:W-:Y:S01]  /*04e0*/  IADD3.X R11, PT, PT, R76, R69, RZ, P0, !PT ;  /* 0x000000454c0b7210 */ /* 0x000fe200007fe4ff */
[----:B------:R0:W3:Y:S04]  /*04f0*/  LDG.E R18, desc[UR8][R2.64] ;  /* 0x0000000802127981 */ /* 0x0000e8000c1e1900 */
[----:B------:R-:W4:Y:S04]  /*0500*/  LDG.E R10, desc[UR8][R10.64] ;  /* 0x000000080a0a7981 */ /* 0x000f28000c1e1900 */
[----:B------:R-:W5:Y:S01]  /*0510*/  LDG.E R6, desc[UR8][R6.64] ;  /* 0x0000000806067981 */ /* 0x000f62000c1e1900 */
[----:B------:R-:W-:-:S02]  /*0520*/  MOV R55, RZ ;  /* 0x000000ff00377202 */ /* 0x000fc40000000f00 */
[----:B------:R-:W-:Y:S01]  /*0530*/  CS2R R34, SRZ ;  /* 0x0000000000227805 */ /* 0x000fe2000001ff00 */
[----:B0-----:R-:W-:Y:S01]  /*0540*/  IMAD.MOV.U32 R3, RZ, RZ, RZ ;  /* 0x000000ffff037224 */ /* 0x001fe200078e00ff */
[----:B------:R-:W-:Y:S02]  /*0550*/  MOV R59, RZ ;  /* 0x000000ff003b7202 */ /* 0x000fe40000000f00 */
[----:B------:R-:W-:Y:S02]  /*0560*/  CS2R R26, SRZ ;  /* 0x00000000001a7805 */ /* 0x000fe4000001ff00 */
[----:B------:R-:W-:Y:S02]  /*0570*/  CS2R R30, SRZ ;  /* 0x00000000001e7805 */ /* 0x000fe4000001ff00 */
[----:B------:R-:W-:Y:S02]  /*0580*/  MOV R63, RZ ;  /* 0x000000ff003f7202 */ /* 0x000fe40000000f00 */
[----:B------:R-:W-:-:S02]  /*0590*/  CS2R R38, SRZ ;  /* 0x0000000000267805 */ /* 0x000fc4000001ff00 */
[----:B------:R-:W-:Y:S02]  /*05a0*/  CS2R R22, SRZ ;  /* 0x0000000000167805 */ /* 0x000fe4000001ff00 */
[----:B------:R-:W-:Y:S02]  /*05b0*/  CS2R R66, SRZ ;  /* 0x0000000000427805 */ /* 0x000fe4000001ff00 */
[----:B------:R-:W-:Y:S01]  /*05c0*/  CS2R R42, SRZ ;  /* 0x00000000002a7805 */ /* 0x000fe2000001ff00 */
[----:B--2---:R-:W-:Y:S04]  /*05d0*/  STS [R79+UR6], R14 ;  /* 0x0000000e4f007988 */ /* 0x004fe80008000806 */
[----:B---3--:R-:W-:Y:S04]  /*05e0*/  STS [R79+UR6+0xc00], R18 ;  /* 0x000c00124f007988 */ /* 0x008fe80008000806 */
[----:B----4-:R-:W-:Y:S04]  /*05f0*/  STS [R79+UR6+0x1800], R10 ;  /* 0x0018000a4f007988 */ /* 0x010fe80008000806 */
[----:B-----5:R-:W-:Y:S01]  /*0600*/  STS [R79+UR6+0x2400], R6 ;  /* 0x002400064f007988 */ /* 0x020fe20008000806 */
[----:B------:R-:W-:Y:S06]  /*0610*/  BAR.SYNC.DEFER_BLOCKING 0x0 ;  /* 0x0000000000007b1d */ /* 0x000fec0000010000 */
[----:B------:R-:W-:Y:S04]  /*0620*/  LDS R54, [R78+UR6] ;  /* 0x000000064e367984 */ /* 0x000fe80008000800 */
[----:B------:R-:W0:Y:S04]  /*0630*/  LDS R46, [R77+UR6+0x1980] ;  /* 0x001980064d2e7984 */ /* 0x000e280008000800 */
[----:B------:R-:W-:Y:S04]  /*0640*/  LDS R2, [R78+UR6+0x10] ;  /* 0x000010064e027984 */ /* 0x000fe80008000800 */
[----:B------:R-:W1:Y:S04]  /*0650*/  LDS R51, [R77+UR6+0x1990] ;  /* 0x001990064d337984 */ /* 0x000e680008000800 */
[----:B------:R-:W2:Y:S04]  /*0660*/  LDS R58, [R78+UR6+0x180] ;  /* 0x000180064e3a7984 */ /* 0x000ea80008000800 */
[----:B------:R-:W-:Y:S04]  /*0670*/  LDS R81, [R77+UR6+0x1b00] ;  /* 0x001b00064d517984 */ /* 0x000fe80008000800 */
[----:B------:R-:W-:Y:S04]  /*0680*/  LDS R62, [R78+UR6+0x300] ;  /* 0x000300064e3e7984 */ /* 0x000fe80008000800 */
[----:B------:R-:W-:Y:S01]  /*0690*/  LDS R50, [R77+UR6+0x1b10] ;  /* 0x001b10064d327984 */ /* 0x000fe20008000800 */
[----:B0-----:R-:W-:-:S15]  /*06a0*/  IMMA.16816.S8.S8 R32, R54.ROW, R46.COL, R32 ;  /* 0x0000002e36207237 */ /* 0x001fde0000405420 */
[----:B------:R-:W-:-:S07]  /*06b0*/  CS2R R34, SRZ ;  /* 0x0000000000227805 */ /* 0x000fce000001ff00 */
[----:B-1----:R-:W-:-:S15]  /*06c0*/  IMMA.16816.S8.S8 R32, R2.ROW, R51.COL, R32 ;  /* 0x0000003302207237 */ /* 0x002fde0000405420 */
[----:B------:R-:W-:-:S04]  /*06d0*/  NOP ;  /* 0x0000000000007918 */ /* 0x000fc80000000000 */
[----:B------:R-:W0:Y:S01]  /*06e0*/  LDS R34, [R78+UR6+0x190] ;  /* 0x000190064e227984 */ /* 0x000e220008000800 */
[----:B--2---:R-:W-:Y:S01]  /*06f0*/  IMMA.16816.S8.S8 R24, R58.ROW, R46.COL, R24 ;  /* 0x0000002e3a187237 */ /* 0x004fe20000405418 */
[----:B------:R-:W-:-:S14]  /*0700*/  IMAD.MOV.U32 R35, RZ, RZ, RZ ;  /* 0x000000ffff237224 */ /* 0x000fdc00078e00ff */
[----:B------:R-:W-:-:S07]  /*0710*/  CS2R R26, SRZ ;  /* 0x00000000001a7805 */ /* 0x000fce000001ff00 */
[----:B0-----:R-:W-:Y:S08]  /*0720*/  IMMA.16816.S8.S8 R24, R34.ROW, R51.COL, R24 ;  /* 0x0000003322187237 */ /* 0x001ff00000405418 */
[----:B------:R-:W-:Y:S11]  /*0730*/  IMMA.16816.S8.S8 R28, R54.ROW, R81.COL, R28 ;  /* 0x00000051361c7237 */ /* 0x000ff6000040541c */
[----:B------:R-:W0:Y:S01]  /*0740*/  LDS R26, [R78+UR6+0x310] ;  /* 0x000310064e1a7984 */ /* 0x000e220008000800 */
[----:B------:R-:W-:Y:S03]  /*0750*/  IMMA.16816.S8.S8 R36, R62.ROW, R46.COL, R36 ;  /* 0x0000002e3e247237 */ /* 0x000fe60000405424 */
[----:B------:R-:W-:Y:S01]  /*0760*/  CS2R R30, SRZ ;  /* 0x00000000001e7805 */ /* 0x000fe2000001ff00 */
[----:B------:R-:W-:-:S06]  /*0770*/  IMAD.MOV.U32 R27, RZ, RZ, RZ ;  /* 0x000000ffff1b7224 */ /* 0x000fcc00078e00ff */
[----:B------:R-:W-:Y:S01]  /*0780*/  IMMA.16816.S8.S8 R28, R2.ROW, R50.COL, R28 ;  /* 0x00000032021c7237 */ /* 0x000fe2000040541c */
[----:B------:R-:W1:Y:S04]  /*0790*/  LDS R3, [R77+UR6+0x1800] ;  /* 0x001800064d037984 */ /* 0x000e680008000800 */
[----:B------:R-:W-:-:S03]  /*07a0*/  CS2R R38, SRZ ;  /* 0x0000000000267805 */ /* 0x000fc6000001ff00 */
[----:B------:R-:W-:Y:S11]  /*07b0*/  IMMA.16816.S8.S8 R20, R58.ROW, R81.COL, R20 ;  /* 0x000000513a147237 */ /* 0x000ff60000405414 */
[----:B------:R-:W2:Y:S01]  /*07c0*/  LDS R30, [R78+UR6+0x480] ;  /* 0x000480064e1e7984 */ /* 0x000ea20008000800 */
[----:B0-----:R-:W-:Y:S03]  /*07d0*/  IMMA.16816.S8.S8 R36, R26.ROW, R51.COL, R36 ;  /* 0x000000331a247237 */ /* 0x001fe60000405424 */
[----:B------:R-:W-:-:S02]  /*07e0*/  CS2R R22, SRZ ;  /* 0x0000000000167805 */ /* 0x000fc4000001ff00 */
[----:B------:R-:W-:-:S05]  /*07f0*/  CS2R R18, SRZ ;  /* 0x0000000000127805 */ /* 0x000fca000001ff00 */
[----:B------:R-:W-:Y:S09]  /*0800*/  IMMA.16816.S8.S8 R20, R34.ROW, R50.COL, R20 ;  /* 0x0000003222147237 */ /* 0x000ff20000405414 */
[----:B------:R-:W0:Y:S01]  /*0810*/  LDS R38, [R77+UR6+0x1810] ;  /* 0x001810064d267984 */ /* 0x000e220008000800 */
[----:B-1----:R-:W-:Y:S01]  /*0820*/  IMMA.16816.S8.S8 R16, R54.ROW, R3.COL, R16 ;  /* 0x0000000336107237 */ /* 0x002fe20000405410 */
[----:B------:R-:W-:-:S02]  /*0830*/  CS2R R14, SRZ ;  /* 0x00000000000e7805 */ /* 0x000fc4000001ff00 */
[----:B------:R-:W-:Y:S02]  /*0840*/  CS2R R10, SRZ ;  /* 0x00000000000a7805 */ /* 0x000fe4000001ff00 */
[----:B------:R-:W-:Y:S02]  /*0850*/  MOV R31, RZ ;  /* 0x000000ff001f7202 */ /* 0x000fe40000000f00 */
[----:B------:R-:W-:Y:S02]  /*0860*/  CS2R R6, SRZ ;  /* 0x0000000000067805 */ /* 0x000fe4000001ff00 */
[----:B------:R-:W1:Y:S01]  /*0870*/  LDS R22, [R78+UR6+0x490] ;  /* 0x000490064e167984 */ /* 0x000e620008000800 */
[----:B------:R-:W-:Y:S05]  /*0880*/  IMMA.16816.S8.S8 R12, R58.ROW, R3.COL, R12 ;  /* 0x000000033a0c7237 */ /* 0x000fea000040540c */
[----:B------:R-:W-:-:S03]  /*0890*/  CS2R R18, SRZ ;  /* 0x0000000000127805 */ /* 0x000fc6000001ff00 */
[-C--:B------:R-:W-:Y:S08]  /*08a0*/  IMMA.16816.S8.S8 R8, R62.ROW, R3.reuse.COL, R8 ;  /* 0x000000033e087237 */ /* 0x080ff00000405408 */
[----:B--2---:R-:W-:Y:S01]  /*08b0*/  IMMA.16816.S8.S8 R4, R30.ROW, R3.COL, R4 ;  /* 0x000000031e047237 */ /* 0x004fe20000405404 */
[----:B------:R-:W-:-:S07]  /*08c0*/  IMAD.MOV.U32 R3, RZ, RZ, RZ ;  /* 0x000000ffff037224 */ /* 0x000fce00078e00ff */
[----:B------:R-:W-:Y:S01]  /*08d0*/  IMMA.16816.S8.S8 R64, R30.ROW, R46.COL, R64 ;  /* 0x0000002e1e407237 */ /* 0x000fe20000405440 */
[----:B------:R-:W-:-:S07]  /*08e0*/  CS2R R46, SRZ ;  /* 0x00000000002e7805 */ /* 0x000fce000001ff00 */
[----:B0-----:R-:W-:Y:S01]  /*08f0*/  IMMA.16816.S8.S8 R16, R2.ROW, R38.COL, R16 ;  /* 0x0000002602107237 */ /* 0x001fe20000405410 */
[----:B------:R-:W0:Y:S07]  /*0900*/  LDS R3, [R77+UR6+0x1c80] ;  /* 0x001c80064d037984 */ /* 0x000e2e0008000800 */
[-C--:B------:R-:W-:Y:S08]  /*0910*/  IMMA.16816.S8.S8 R40, R62.ROW, R81.reuse.COL, R40 ;  /* 0x000000513e287237 */ /* 0x080ff00000405428 */
[----:B------:R-:W-:Y:S01]  /*0920*/  IMMA.16816.S8.S8 R44, R30.ROW, R81.COL, R44 ;  /* 0x000000511e2c7237 */ /* 0x000fe2000040542c */
[----:B------:R-:W-:-:S02]  /*0930*/  MOV R23, RZ ;  /* 0x000000ff00177202 */ /* 0x000fc40000000f00 */
[----:B------:R-:W-:Y:S02]  /*0940*/  CS2R R6, SRZ ;  /* 0x0000000000067805 */ /* 0x000fe4000001ff00 */
[----:B------:R-:W-:Y:S02]  /*0950*/  CS2R R66, SRZ ;  /* 0x0000000000427805 */ /* 0x000fe4000001ff00 */
[----:B------:R-:W-:-:S03]  /*0960*/  CS2R R42, SRZ ;  /* 0x00000000002a7805 */ /* 0x000fc6000001ff00 */
[----:B-1----:R-:W-:Y:S05]  /*0970*/  IMMA.16816.S8.S8 R4, R22.ROW, R38.COL, R4 ;  /* 0x0000002616047237 */ /* 0x002fea0000405404 */
[----:B------:R-:W-:-:S03]  /*0980*/  CS2R R46, SRZ ;  /* 0x00000000002e7805 */ /* 0x000fc6000001ff00 */
[----:B------:R-:W-:Y:S08]  /*0990*/  IMMA.16816.S8.S8 R40, R26.ROW, R50.COL, R40 ;  /* 0x000000321a287237 */ /* 0x000ff00000405428 */
[C---:B------:R-:W-:Y:S03]  /*09a0*/  IMMA.16816.S8.S8 R64, R22.reuse.ROW, R51.COL, R64 ;  /* 0x0000003316407237 */ /* 0x040fe60000405440 */
[----:B------:R-:W1:Y:S05]  /*09b0*/  LDS R6, [R77+UR6+0x1c90] ;  /* 0x001c90064d067984 */ /* 0x000e6a0008000800 */
[----:B------:R-:W-:Y:S01]  /*09c0*/  IMMA.16816.S8.S8 R44, R22.ROW, R50.COL, R44 ;  /* 0x00000032162c7237 */ /* 0x000fe2000040542c */
[----:B------:R-:W-:-:S07]  /*09d0*/  CS2R R50, SRZ ;  /* 0x0000000000327805 */ /* 0x000fce000001ff00 */
[----:B0-----:R-:W-:Y:S01]  /*09e0*/  IMMA.16816.S8.S8 R48, R54.ROW, R3.COL, R48 ;  /* 0x0000000336307237 */ /* 0x001fe20000405430 */
[----:B------:R-:W-:-:S07]  /*09f0*/  IMAD.MOV.U32 R54, RZ, RZ, RZ ;  /* 0x000000ffff367224 */ /* 0x000fce00078e00ff */
[----:B------:R-:W-:Y:S01]  /*0a00*/  IMMA.16816.S8.S8 R52, R58.ROW, R3.COL, R52 ;  /* 0x000000033a347237 */ /* 0x000fe20000405434 */
[----:B------:R-:W-:-:S07]  /*0a10*/  MOV R58, RZ ;  /* 0x000000ff003a7202 */ /* 0x000fce0000000f00 */
[----:B------:R-:W-:Y:S01]  /*0a20*/  IMMA.16816.S8.S8 R56, R62.ROW, R3.COL, R56 ;  /* 0x000000033e387237 */ /* 0x000fe20000405438 */
[----:B------:R-:W-:-:S07]  /*0a30*/  IMAD.MOV.U32 R62, RZ, RZ, RZ ;  /* 0x000000ffff3e7224 */ /* 0x000fce00078e00ff */
[----:B------:R-:W-:Y:S01]  /*0a40*/  IMMA.16816.S8.S8 R60, R30.ROW, R3.COL, R60 ;  /* 0x000000031e3c7237 */ /* 0x000fe2000040543c */
[----:B------:R-:W-:Y:S02]  /*0a50*/  CS2R R14, SRZ ;  /* 0x00000000000e7805 */ /* 0x000fe4000001ff00 */
[----:B------:R-:W-:Y:S02]  /*0a60*/  CS2R R10, SRZ ;  /* 0x00000000000a7805 */ /* 0x000fe4000001ff00 */
[----:B------:R-:W-:Y:S02]  /*0a70*/  MOV R3, RZ ;  /* 0x000000ff00037202 */ /* 0x000fe40000000f00 */
[----:B------:R-:W-:Y:S02]  /*0a80*/  CS2R R50, SRZ ;  /* 0x0000000000327805 */ /* 0x000fe4000001ff00 */
[----:B------:R-:W-:Y:S02]  /*0a90*/  CS2R R54, SRZ ;  /* 0x0000000000367805 */ /* 0x000fe4000001ff00 */
[----:B------:R-:W-:Y:S01]  /*0aa0*/  CS2R R58, SRZ ;  /* 0x00000000003a7805 */ /* 0x000fe2000001ff00 */
[----:B------:R-:W-:-:S03]  /*0ab0*/  UIADD3 UR4, UPT, UPT, UR4, 0x20, URZ ;  /* 0x0000002004047890 */ /* 0x000fc6000fffe0ff */
[----:B------:R-:W-:Y:S01]  /*0ac0*/  CS2R R62, SRZ ;  /* 0x00000000003e7805 */ /* 0x000fe2000001ff00 */
[----:B------:R-:W-:Y:S01]  /*0ad0*/  UISETP.GE.AND UP0, UPT, UR4, UR7, UPT ;  /* 0x000000070400728c */ /* 0x000fe2000bf06270 */
[----:B------:R-:W-:Y:S01]  /*0ae0*/  IMMA.16816.S8.S8 R12, R34.ROW, R38.COL, R12 ;  /* 0x00000026220c7237 */ /* 0x000fe2000040540c */
[----:B------:R-:W-:-:S07]  /*0af0*/  IADD3 R75, P0, PT, R75, 0x20, RZ ;  /* 0x000000204b4b7810 */ /* 0x000fce0007f1e0ff */
[----:B------:R-:W-:Y:S08]  /*0b00*/  IMMA.16816.S8.S8 R8, R26.ROW, R38.COL, R8 ;  /* 0x000000261a087237 */ /* 0x000ff00000405408 */
[-C--:B-1----:R-:W-:Y:S08]  /*0b10*/  IMMA.16816.S8.S8 R48, R2.ROW, R6.reuse.COL, R48 ;  /* 0x0000000602307237 */ /* 0x082ff00000405430 */
[-C--:B------:R-:W-:Y:S08]  /*0b20*/  IMMA.16816.S8.S8 R52, R34.ROW, R6.reuse.COL, R52 ;  /* 0x0000000622347237 */ /* 0x080ff00000405434 */
[-C--:B------:R-:W-:Y:S08]  /*0b30*/  IMMA.16816.S8.S8 R56, R26.ROW, R6.reuse.COL, R56 ;  /* 0x000000061a387237 */ /* 0x080ff00000405438 */
[----:B------:R-:W-:Y:S01]  /*0b40*/  IMMA.16816.S8.S8 R60, R22.ROW, R6.COL, R60 ;  /* 0x00000006163c7237 */ /* 0x000fe2000040543c */
[----:B------:R-:W-:Y:S01]  /*0b50*/  IMAD.X R76, RZ, RZ, R76, P0 ;  /* 0x000000ffff4c7224 */ /* 0x000fe200000e064c */
[----:B------:R-:W-:Y:S01]  /*0b60*/  NOP ;  /* 0x0000000000007918 */ /* 0x000fe20000000000 */
[----:B------:R-:W-:Y:S06]  /*0b70*/  BAR.SYNC.DEFER_BLOCKING 0x0 ;  /* 0x0000000000007b1d */ /* 0x000fec0000010000 */
[----:B------:R-:W-:Y:S11]  /*0b80*/  BRA.U !UP0, `(.L_x_1) ;  /* 0xfffffff908347547 */ /* 0x000ff6000b83ffff */
.L_x_0:
[----:B------:R-:W0:Y:S01]  /*0b90*/  S2R R11, SR_TID.X ;  /* 0x00000000000b7919 */ /* 0x000e220000002100 */
[----:B------:R-:W2:Y:S02]  /*0ba0*/  LDC R7, c[0x0][0x39c] ;  /* 0x0000e700ff077b82 */ /* 0x000ea40000000800 */
[----:B--2---:R-:W-:Y:S01]  /*0bb0*/  IMAD R15, R7, UR5, RZ ;  /* 0x00000005070f7c24 */ /* 0x004fe2000f8e02ff */
[----:B------:R-:W2:Y:S01]  /*0bc0*/  LDCU.64 UR4, c[0x0][0x390] ;  /* 0x00007200ff0477ac */ /* 0x000ea20008000a00 */
[C---:B0-----:R-:W-:Y:S02]  /*0bd0*/  SHF.L.U32 R0, R11.reuse, 0x1, RZ ;  /* 0x000000010b007819 */ /* 0x041fe400000006ff */
[----:B------:R-:W-:Y:S02]  /*0be0*/  LOP3.LUT R3, R80, 0x60, R11, 0xf8, !PT ;  /* 0x0000006050037812 */ /* 0x000fe400078ef80b */
[----:B------:R-:W-:Y:S02]  /*0bf0*/  LOP3.LUT R2, R11, 0x1f, RZ, 0xc0, !PT ;  /* 0x0000001f0b027812 */ /* 0x000fe400078ec0ff */
[----:B------:R-:W-:-:S02]  /*0c00*/  LOP3.LUT R0, R3, 0x6, R0, 0xf8, !PT ;  /* 0x0000000603007812 */ /* 0x000fc400078ef800 */
[----:B------:R-:W-:Y:S02]  /*0c10*/  SHF.R.U64 R3, R11, 0x2, RZ ;  /* 0x000000020b037819 */ /* 0x000fe400000012ff */
[----:B------:R-:W-:Y:S02]  /*0c20*/  IADD3 R10, P0, PT, R15, R0, RZ ;  /* 0x000000000f0a7210 */ /* 0x000fe40007f1e0ff */
[----:B------:R-:W-:-:S03]  /*0c30*/  SHF.R.U64 R0, R2, 0x2, RZ ;  /* 0x0000000202007819 */ /* 0x000fc600000012ff */
[----:B------:R-:W-:Y:S01]  /*0c40*/  IMAD.X R11, RZ, RZ, RZ, P0 ;  /* 0x000000ffff0b7224 */ /* 0x000fe200000e06ff */
[----:B------:R-:W-:Y:S02]  /*0c50*/  LOP3.LUT R0, R0, 0xe0, R3, 0xf8, !PT ;  /* 0x000000e000007812 */ /* 0x000fe400078ef803 */
[----:B------:R-:W-:-:S03]  /*0c60*/  SHF.R.S32.HI R3, RZ, 0x1f, R7 ;  /* 0x0000001fff037819 */ /* 0x000fc60000011407 */
[----:B------:R-:W-:-:S04]  /*0c70*/  IMAD.WIDE.U32 R10, R0, R7, R10 ;  /* 0x00000007000a7225 */ /* 0x000fc800078e000a */
[----:B------:R-:W-:Y:S01]  /*0c80*/  IMAD R3, R3, R0, R11 ;  /* 0x0000000003037224 */ /* 0x000fe200078e020b */
[C---:B--2---:R-:W-:Y:S01]  /*0c90*/  LEA R2, P0, R10.reuse, UR4, 0x2 ;  /* 0x000000040a027c11 */ /* 0x044fe2000f8010ff */
[----:B------:R-:W0:Y:S03]  /*0ca0*/  LDCU UR4, c[0x0][0x3a8] ;  /* 0x00007500ff0477ac */ /* 0x000e260008000800 */
[----:B------:R-:W-:Y:S01]  /*0cb0*/  LEA.HI.X R3, R10, UR5, R3, 0x2, P0 ;  /* 0x000000050a037c11 */ /* 0x000fe200080f1403 */
[----:B------:R-:W2:Y:S04]  /*0cc0*/  LDCU UR5, c[0x0][0x3a4] ;  /* 0x00007480ff0577ac */ /* 0x000ea80008000800 */
[----:B-1----:R-:W0:Y:S04]  /*0cd0*/  LDG.E.64 R10, desc[UR8][R2.64] ;  /* 0x00000008020a7981 */ /* 0x002e28000c1e1b00 */
[----:B------:R-:W3:Y:S04]  /*0ce0*/  LDG.E.64 R18, desc[UR8][R2.64+0x20] ;  /* 0x0000200802127981 */ /* 0x000ee8000c1e1b00 */
[----:B------:R-:W4:Y:S04]  /*0cf0*/  LDG.E.64 R22, desc[UR8][R2.64+0x40] ;  /* 0x0000400802167981 */ /* 0x000f28000c1e1b00 */
[----:B------:R-:W5:Y:S01]  /*0d00*/  LDG.E.64 R26, desc[UR8][R2.64+0x60] ;  /* 0x00006008021a7981 */ /* 0x000f62000c1e1b00 */
[----:B0-----:R-:W-:-:S02]  /*0d10*/  IMAD R0, R11, UR4, RZ ;  /* 0x000000040b007c24 */ /* 0x001fc4000f8e02ff */
[----:B------:R-:W-:Y:S02]  /*0d20*/  IMAD R15, R10, UR4, RZ ;  /* 0x000000040a0f7c24 */ /* 0x000fe4000f8e02ff */
[----:B---3--:R-:W-:Y:S02]  /*0d30*/  IMAD R11, R18, UR4, RZ ;  /* 0x00000004120b7c24 */ /* 0x008fe4000f8e02ff */
[----:B------:R-:W-:Y:S02]  /*0d40*/  IMAD R6, R19, UR4, RZ ;  /* 0x0000000413067c24 */ /* 0x000fe4000f8e02ff */
[----:B--2---:R-:W-:Y:S02]  /*0d50*/  IMAD R16, R16, UR5, R15 ;  /* 0x0000000510107c24 */ /* 0x004fe4000f8e020f */
[----:B------:R-:W-:Y:S02]  /*0d60*/  IMAD R17, R17, UR5, R0 ;  /* 0x0000000511117c24 */ /* 0x000fe4000f8e0200 */
[----:B------:R-:W-:-:S02]  /*0d70*/  IMAD R32, R32, UR5, R11 ;  /* 0x0000000520207c24 */ /* 0x000fc4000f8e020b */
[----:B------:R-:W-:Y:S01]  /*0d80*/  IMAD R33, R33, UR5, R6 ;  /* 0x0000000521217c24 */ /* 0x000fe2000f8e0206 */
[----:B------:R-:W-:Y:S01]  /*0d90*/  STG.E.64 desc[UR8][R2.64], R16 ;  /* 0x0000001002007986 */ /* 0x000fe2000c101b08 */
[----:B----4-:R-:W-:Y:S02]  /*0da0*/  IMAD R11, R22, UR4, RZ ;  /* 0x00000004160b7c24 */ /* 0x010fe4000f8e02ff */
[----:B------:R-:W-:Y:S01]  /*0db0*/  IMAD R0, R23, UR4, RZ ;  /* 0x0000000417007c24 */ /* 0x000fe2000f8e02ff */
[----:B------:R-:W-:Y:S01]  /*0dc0*/  STG.E.64 desc[UR8][R2.64+0x20], R32 ;  /* 0x0000202002007986 */ /* 0x000fe2000c101b08 */
[----:B-----5:R-:W-:Y:S02]  /*0dd0*/  IMAD R15, R26, UR4, RZ ;  /* 0x000000041a0f7c24 */ /* 0x020fe4000f8e02ff */
[----:B------:R-:W-:Y:S02]  /*0de0*/  IMAD R6, R27, UR4, RZ ;  /* 0x000000041b067c24 */ /* 0x000fe4000f8e02ff */
[----:B------:R-:W-:-:S02]  /*0df0*/  IMAD R28, R28, UR5, R11 ;  /* 0x000000051c1c7c24 */ /* 0x000fc4000f8e020b */
[----:B------:R-:W-:Y:S02]  /*0e00*/  IMAD R29, R29, UR5, R0 ;  /* 0x000000051d1d7c24 */ /* 0x000fe4000f8e0200 */
[----:B------:R-:W-:Y:S02]  /*0e10*/  IMAD R48, R48, UR5, R15 ;  /* 0x0000000530307c24 */ /* 0x000fe4000f8e020f */
[----:B------:R-:W-:Y:S01]  /*0e20*/  IMAD R49, R49, UR5, R6 ;  /* 0x0000000531317c24 */ /* 0x000fe2000f8e0206 */
[----:B------:R-:W-:Y:S01]  /*0e30*/  STG.E.64 desc[UR8][R2.64+0x40], R28 ;  /* 0x0000401c02007986 */ /* 0x000fe2000c101b08 */
[----:B------:R-:W-:-:S03]  /*0e40*/  IMAD.WIDE R10, R7, 0x20, R2 ;  /* 0x00000020070a7825 */ /* 0x000fc600078e0202 */
[----:B------:R0:W-:Y:S04]  /*0e50*/  STG.E.64 desc[UR8][R2.64+0x60], R48 ;  /* 0x0000603002007986 */ /* 0x0001e8000c101b08 */
[----:B------:R-:W2:Y:S04]  /*0e60*/  LDG.E.64 R14, desc[UR8][R10.64] ;  /* 0x000000080a0e7981 */ /* 0x000ea8000c1e1b00 */
[----:B------:R-:W3:Y:S04]  /*0e70*/  LDG.E.64 R22, desc[UR8][R10.64+0x20] ;  /* 0x000020080a167981 */ /* 0x000ee8000c1e1b00 */
[----:B------:R-:W4:Y:S04]  /*0e80*/  LDG.E.64 R26, desc[UR8][R10.64+0x40] ;  /* 0x000040080a1a7981 */ /* 0x000f28000c1e1b00 */
[----:B------:R-:W5:Y:S01]  /*0e90*/  LDG.E.64 R30, desc[UR8][R10.64+0x60] ;  /* 0x000060080a1e7981 */ /* 0x000f62000c1e1b00 */
[----:B0-----:R-:W-:-:S04]  /*0ea0*/  IMAD.WIDE R2, R7, 0x40, R2 ;  /* 0x0000004007027825 */ /* 0x001fc800078e0202 */
[----:B--2---:R-:W-:Y:S02]  /*0eb0*/  IMAD R0, R15, UR4, RZ ;  /* 0x000000040f007c24 */ /* 0x004fe4000f8e02ff */
[----:B------:R-:W-:Y:S02]  /*0ec0*/  IMAD R19, R14, UR4, RZ ;  /* 0x000000040e137c24 */ /* 0x000fe4000f8e02ff */
[----:B---3--:R-:W-:Y:S02]  /*0ed0*/  IMAD R15, R22, UR4, RZ ;  /* 0x00000004160f7c24 */ /* 0x008fe4000f8e02ff */
[----:B------:R-:W-:Y:S02]  /*0ee0*/  IMAD R6, R23, UR4, RZ ;  /* 0x0000000417067c24 */ /* 0x000fe4000f8e02ff */
[----:B------:R-:W-:Y:S02]  /*0ef0*/  IMAD R13, R13, UR5, R0 ;  /* 0x000000050d0d7c24 */ /* 0x000fe4000f8e0200 */
[----:B------:R-:W-:-:S02]  /*0f00*/  IMAD R24, R24, UR5, R15 ;  /* 0x0000000518187c24 */ /* 0x000fc4000f8e020f */
[----:B------:R-:W-:Y:S02]  /*0f10*/  IMAD R25, R25, UR5, R6 ;  /* 0x0000000519197c24 */ /* 0x000fe4000f8e0206 */
[----:B----4-:R-:W-:Y:S02]  /*0f20*/  IMAD R15, R26, UR4, RZ ;  /* 0x000000041a0f7c24 */ /* 0x010fe4000f8e02ff */
[----:B------:R-:W-:Y:S01]  /*0f30*/  IMAD R0, R27, UR4, RZ ;  /* 0x000000041b007c24 */ /* 0x000fe2000f8e02ff */
[----:B------:R-:W-:Y:S01]  /*0f40*/  STG.E.64 desc[UR8][R10.64+0x20], R24 ;  /* 0x000020180a007986 */ /* 0x000fe2000c101b08 */
[----:B-----5:R-:W-:Y:S02]  /*0f50*/  IMAD R17, R30, UR4, RZ ;  /* 0x000000041e117c24 */ /* 0x020fe4000f8e02ff */
[----:B------:R-:W-:Y:S02]  /*0f60*/  IMAD R6, R31, UR4, RZ ;  /* 0x000000041f067c24 */ /* 0x000fe4000f8e02ff */
[----:B------:R-:W-:-:S02]  /*0f70*/  IMAD R12, R12, UR5, R19 ;  /* 0x000000050c0c7c24 */ /* 0x000fc4000f8e0213 */
[----:B------:R-:W-:Y:S02]  /*0f80*/  IMAD R20, R20, UR5, R15 ;  /* 0x0000000514147c24 */ /* 0x000fe4000f8e020f */
[----:B------:R-:W-:Y:S01]  /*0f90*/  IMAD R21, R21, UR5, R0 ;  /* 0x0000000515157c24 */ /* 0x000fe2000f8e0200 */
[----:B------:R-:W-:Y:S01]  /*0fa0*/  STG.E.64 desc[UR8][R10.64], R12 ;  /* 0x0000000c0a007986 */ /* 0x000fe2000c101b08 */
[----:B------:R-:W-:Y:S02]  /*0fb0*/  IMAD R52, R52, UR5, R17 ;  /* 0x0000000534347c24 */ /* 0x000fe4000f8e0211 */
[----:B------:R-:W-:Y:S01]  /*0fc0*/  IMAD R53, R53, UR5, R6 ;  /* 0x0000000535357c24 */ /* 0x000fe2000f8e0206 */
[----:B------:R-:W-:Y:S04]  /*0fd0*/  STG.E.64 desc[UR8][R10.64+0x40], R20 ;  /* 0x000040140a007986 */ /* 0x000fe8000c101b08 */
[----:B------:R0:W-:Y:S04]  /*0fe0*/  STG.E.64 desc[UR8][R10.64+0x60], R52 ;  /* 0x000060340a007986 */ /* 0x0001e8000c101b08 */
[----:B------:R-:W2:Y:S04]  /*0ff0*/  LDG.E.64 R14, desc[UR8][R2.64] ;  /* 0x00000008020e7981 */ /* 0x000ea8000c1e1b00 */
[----:B------:R-:W3:Y:S04]  /*1000*/  LDG.E.64 R18, desc[UR8][R2.64+0x20] ;  /* 0x0000200802127981 */ /* 0x000ee8000c1e1b00 */
[----:B------:R-:W0:Y:S04]  /*1010*/  LDG.E.64 R22, desc[UR8][R2.64+0x40] ;  /* 0x0000400802167981 */ /* 0x000e28000c1e1b00 */
[----:B------:R-:W4:Y:S01]  /*1020*/  LDG.E.64 R26, desc[UR8][R2.64+0x60] ;  /* 0x00006008021a7981 */ /* 0x000f22000c1e1b00 */
[----:B--2---:R-:W-:-:S02]  /*1030*/  IMAD R0, R15, UR4, RZ ;  /* 0x000000040f007c24 */ /* 0x004fc4000f8e02ff */
[----:B------:R-:W-:Y:S02]  /*1040*/  IMAD R17, R14, UR4, RZ ;  /* 0x000000040e117c24 */ /* 0x000fe4000f8e02ff */
[----:B---3--:R-:W-:Y:S02]  /*1050*/  IMAD R6, R19, UR4, RZ ;  /* 0x0000000413067c24 */ /* 0x008fe4000f8e02ff */
[----:B------:R-:W-:Y:S02]  /*1060*/  IMAD R9, R9, UR5, R0 ;  /* 0x0000000509097c24 */ /* 0x000fe4000f8e0200 */
[----:B------:R-:W-:Y:S02]  /*1070*/  IMAD R37, R37, UR5, R6 ;  /* 0x0000000525257c24 */ /* 0x000fe4000f8e0206 */
[----:B------:R-:W-:Y:S02]  /*1080*/  IMAD R15, R18, UR4, RZ ;  /* 0x00000004120f7c24 */ /* 0x000fe4000f8e02ff */
[----:B0-----:R-:W-:-:S02]  /*1090*/  IMAD R11, R22, UR4, RZ ;  /* 0x00000004160b7c24 */ /* 0x001fc4000f8e02ff */
[----:B------:R-:W-:Y:S02]  /*10a0*/  IMAD R0, R23, UR4, RZ ;  /* 0x0000000417007c24 */ /* 0x000fe4000f8e02ff */
[----:B----4-:R-:W-:Y:S02]  /*10b0*/  IMAD R13, R26, UR4, RZ ;  /* 0x000000041a0d7c24 */ /* 0x010fe4000f8e02ff */
[----:B------:R-:W-:Y:S02]  /*10c0*/  IMAD R6, R27, UR4, RZ ;  /* 0x000000041b067c24 */ /* 0x000fe4000f8e02ff */
[----:B------:R-:W-:Y:S02]  /*10d0*/  IMAD R8, R8, UR5, R17 ;  /* 0x0000000508087c24 */ /* 0x000fe4000f8e0211 */
[----:B------:R-:W-:Y:S02]  /*10e0*/  IMAD R36, R36, UR5, R15 ;  /* 0x0000000524247c24 */ /* 0x000fe4000f8e020f */
[----:B------:R-:W-:Y:S01]  /*10f0*/  IMAD R40, R40, UR5, R11 ;  /* 0x0000000528287c24 */ /* 0x000fe2000f8e020b */
[----:B------:R0:W-:Y:S01]  /*1100*/  STG.E.64 desc[UR8][R2.64], R8 ;  /* 0x0000000802007986 */ /* 0x0001e2000c101b08 */
[----:B------:R-:W-:-:S02]  /*1110*/  IMAD R41, R41, UR5, R0 ;  /* 0x0000000529297c24 */ /* 0x000fc4000f8e0200 */
[----:B------:R-:W-:Y:S01]  /*1120*/  IMAD R56, R56, UR5, R13 ;  /* 0x0000000538387c24 */ /* 0x000fe2000f8e020d */
[----:B------:R-:W-:Y:S01]  /*1130*/  STG.E.64 desc[UR8][R2.64+0x20], R36 ;  /* 0x0000202402007986 */ /* 0x000fe2000c101b08 */
[----:B------:R-:W-:Y:S02]  /*1140*/  IMAD R57, R57, UR5, R6 ;  /* 0x0000000539397c24 */ /* 0x000fe4000f8e0206 */
[----:B------:R-:W-:Y:S01]  /*1150*/  IMAD.WIDE R6, R7, 0x20, R2 ;  /* 0x0000002007067825 */ /* 0x000fe200078e0202 */
[----:B------:R-:W-:Y:S04]  /*1160*/  STG.E.64 desc[UR8][R2.64+0x40], R40 ;  /* 0x0000402802007986 */ /* 0x000fe8000c101b08 */
[----:B------:R1:W-:Y:S04]  /*1170*/  STG.E.64 desc[UR8][R2.64+0x60], R56 ;  /* 0x0000603802007986 */ /* 0x0003e8000c101b08 */
[----:B------:R-:W2:Y:S04]  /*1180*/  LDG.E.64 R10, desc[UR8][R6.64] ;  /* 0x00000008060a7981 */ /* 0x000ea8000c1e1b00 */
[----:B------:R-:W3:Y:S04]  /*1190*/  LDG.E.64 R14, desc[UR8][R6.64+0x20] ;  /* 0x00002008060e7981 */ /* 0x000ee8000c1e1b00 */
[----:B------:R-:W1:Y:S04]  /*11a0*/  LDG.E.64 R16, desc[UR8][R6.64+0x40] ;  /* 0x0000400806107981 */ /* 0x000e68000c1e1b00 */
[----:B------:R-:W4:Y:S01]  /*11b0*/  LDG.E.64 R18, desc[UR8][R6.64+0x60] ;  /* 0x0000600806127981 */ /* 0x000f22000c1e1b00 */
[----:B--2---:R-:W-:-:S02]  /*11c0*/  IMAD R0, R11, UR4, RZ ;  /* 0x000000040b007c24 */ /* 0x004fc4000f8e02ff */
[----:B------:R-:W-:Y:S02]  /*11d0*/  IMAD R13, R10, UR4, RZ ;  /* 0x000000040a0d7c24 */ /* 0x000fe4000f8e02ff */
[----:B------:R-:W-:Y:S02]  /*11e0*/  IMAD R5, R5, UR5, R0 ;  /* 0x0000000505057c24 */ /* 0x000fe4000f8e0200 */
[----:B---3--:R-:W-:Y:S02]  /*11f0*/  IMAD R11, R14, UR4, RZ ;  /* 0x000000040e0b7c24 */ /* 0x008fe4000f8e02ff */
[----:B0-----:R-:W-:Y:S02]  /*1200*/  IMAD R8, R15, UR4, RZ ;  /* 0x000000040f087c24 */ /* 0x001fe4000f8e02ff */
[----:B-1----:R-:W-:Y:S02]  /*1210*/  IMAD R3, R16, UR4, RZ ;  /* 0x0000000410037c24 */ /* 0x002fe4000f8e02ff */
[----:B------:R-:W-:-:S02]  /*1220*/  IMAD R0, R17, UR4, RZ ;  /* 0x0000000411007c24 */ /* 0x000fc4000f8e02ff */
[----:B----4-:R-:W-:Y:S02]  /*1230*/  IMAD R9, R18, UR4, RZ ;  /* 0x0000000412097c24 */ /* 0x010fe4000f8e02ff */
[----:B------:R-:W-:Y:S02]  /*1240*/  IMAD R2, R19, UR4, RZ ;  /* 0x0000000413027c24 */ /* 0x000fe4000f8e02ff */
[----:B------:R-:W-:Y:S02]  /*1250*/  IMAD R4, R4, UR5, R13 ;  /* 0x0000000504047c24 */ /* 0x000fe4000f8e020d */
[----:B------:R-:W-:Y:S02]  /*1260*/  IMAD R64, R64, UR5, R11 ;  /* 0x0000000540407c24 */ /* 0x000fe4000f8e020b */
[----:B------:R-:W-:Y:S01]  /*1270*/  IMAD R65, R65, UR5, R8 ;  /* 0x0000000541417c24 */ /* 0x000fe2000f8e0208 */
[----:B------:R-:W-:Y:S01]  /*1280*/  STG.E.64 desc[UR8][R6.64], R4 ;  /* 0x0000000406007986 */ /* 0x000fe2000c101b08 */
[----:B------:R-:W-:-:S02]  /*1290*/  IMAD R44, R44, UR5, R3 ;  /* 0x000000052c2c7c24 */ /* 0x000fc4000f8e0203 */
[----:B------:R-:W-:Y:S01]  /*12a0*/  IMAD R45, R45, UR5, R0 ;  /* 0x000000052d2d7c24 */ /* 0x000fe2000f8e0200 */
[----:B------:R-:W-:Y:S01]  /*12b0*/  STG.E.64 desc[UR8][R6.64+0x20], R64 ;  /* 0x0000204006007986 */ /* 0x000fe2000c101b08 */
[----:B------:R-:W-:Y:S02]  /*12c0*/  IMAD R60, R60, UR5, R9 ;  /* 0x000000053c3c7c24 */ /* 0x000fe4000f8e0209 */
[----:B------:R-:W-:Y:S01]  /*12d0*/  IMAD R61, R61, UR5, R2 ;  /* 0x000000053d3d7c24 */ /* 0x000fe2000f8e0202 */
[----:B------:R-:W-:Y:S04]  /*12e0*/  STG.E.64 desc[UR8][R6.64+0x40], R44 ;  /* 0x0000402c06007986 */ /* 0x000fe8000c101b08 */
[----:B------:R-:W-:Y:S01]  /*12f0*/  STG.E.64 desc[UR8][R6.64+0x60], R60 ;  /* 0x0000603c06007986 */ /* 0x000fe2000c101b08 */
[----:B------:R-:W-:Y:S05]  /*1300*/  EXIT ;  /* 0x000000000000794d */ /* 0x000fea0003800000 */
.L_x_2:
[----:B------:R-:W-:-:S00]  /*1310*/  BRA `(.L_x_2) ;  /* 0xfffffffc00fc7947 */ /* 0x000fc0000383ffff */
[----:B------:R-:W-:-:S00]  /*1320*/  NOP ;  /* 0x0000000000007918 */ /* 0x000fc00000000000 */
        /* <DEDUP_REMOVED lines=13> */
.L_x_3:


//--------------------- .nv.shared._Z13i8gemm128x128PKaS0_Piiiiii --------------------------
	.section	.nv.shared._Z13i8gemm128x128PKaS0_Piiiiii,"aw",@nobits
	.sectionflags	@""
.nv.shared._Z13i8gemm128x128PKaS0_Piiiiii:
	.zero		13312


//--------------------- .nv.shared.reserved.0     --------------------------
	.section	.nv.shared.reserved.0,"aw",@nobits
	.weak		__nv_reservedSMEM_offset_0_alias
	.size		__nv_reservedSMEM_offset_0_alias, 0, 64
	.other		__nv_reservedSMEM_offset_0_alias,@"STO_CUDA_RESERVED_SHARED STV_DEFAULT"
__nv_reservedSMEM_offset_0_alias:
	.zero		0
	.zero		64


//--------------------- .nv.constant0._Z13i8gemm128x128PKaS0_Piiiiii --------------------------
	.section	.nv.constant0._Z13i8gemm128x128PKaS0_Piiiiii,"a",@progbits
	.sectionflags	@""
	.align	4
.nv.constant0._Z13i8gemm128x128PKaS0_Piiiiii:
	.zero		940


//--------------------- SYMBOLS --------------------------

	.type		.nv.reservedSmem.offset0,@object
	.size		.nv.reservedSmem.offset0,0x4
	.type		.nv.reservedSmem.cap,@object
	.size		.nv.reservedSmem.cap,0x4
